//
// Generated by NVIDIA NVVM Compiler
//
// Compiler Build ID: CL-36424714
// Cuda compilation tools, release 13.0, V13.0.88
// Based on NVVM 20.0.0
//

.version 9.0
.target sm_100
.address_size 64

	// .globl	_Z14kernel_stenciliiPd

.visible .entry _Z14kernel_stenciliiPd(
	.param .u32 _Z14kernel_stenciliiPd_param_0,
	.param .u32 _Z14kernel_stenciliiPd_param_1,
	.param .u64 .ptr .align 1 _Z14kernel_stenciliiPd_param_2
)
{
	.reg .pred 	%p<2>;
	.reg .b32 	%r<20>;
	.reg .b64 	%rd<21>;
	.reg .b64 	%fd<19>;

	ld.param.u32 	%r4, [_Z14kernel_stenciliiPd_param_1];
	ld.param.u64 	%rd1, [_Z14kernel_stenciliiPd_param_2];
	mov.u32 	%r5, %ntid.x;
	mov.u32 	%r6, %ctaid.x;
	mov.u32 	%r7, %tid.x;
	mad.lo.s32 	%r1, %r5, %r6, %r7;
	add.s32 	%r8, %r1, 1;
	mov.u32 	%r9, %ntid.y;
	mov.u32 	%r10, %ctaid.y;
	mov.u32 	%r11, %tid.y;
	mad.lo.s32 	%r12, %r9, %r10, %r11;
	add.s32 	%r13, %r12, 1;
	add.s32 	%r14, %r4, -1;
	max.s32 	%r15, %r8, %r13;
	setp.ge.s32 	%p1, %r15, %r14;
	@%p1 bra 	$L__BB0_2;
	cvta.to.global.u64 	%rd2, %rd1;
	mul.lo.s32 	%r16, %r4, %r1;
	add.s32 	%r17, %r16, %r12;
	mul.wide.s32 	%rd3, %r17, 8;
	add.s64 	%rd4, %rd2, %rd3;
	ld.global.f64 	%fd1, [%rd4];
	cvt.s64.s32 	%rd5, %r16;
	cvt.u64.u32 	%rd6, %r12;
	add.s64 	%rd7, %rd5, %rd6;
	shl.b64 	%rd8, %rd7, 3;
	add.s64 	%rd9, %rd2, %rd8;
	ld.global.f64 	%fd2, [%rd9+8];
	add.f64 	%fd3, %fd1, %fd2;
	ld.global.f64 	%fd4, [%rd9+16];
	add.f64 	%fd5, %fd3, %fd4;
	add.s32 	%r18, %r16, %r4;
	mul.wide.s32 	%rd10, %r4, 8;
	add.s64 	%rd11, %rd4, %rd10;
	ld.global.f64 	%fd6, [%rd11];
	add.f64 	%fd7, %fd5, %fd6;
	cvt.s64.s32 	%rd12, %r18;
	add.s64 	%rd13, %rd12, %rd6;
	shl.b64 	%rd14, %rd13, 3;
	add.s64 	%rd15, %rd2, %rd14;
	ld.global.f64 	%fd8, [%rd15+8];
	add.f64 	%fd9, %fd7, %fd8;
	ld.global.f64 	%fd10, [%rd15+16];
	add.f64 	%fd11, %fd9, %fd10;
	add.s32 	%r19, %r18, %r4;
	add.s64 	%rd16, %rd11, %rd10;
	ld.global.f64 	%fd12, [%rd16];
	add.f64 	%fd13, %fd11, %fd12;
	cvt.s64.s32 	%rd17, %r19;
	add.s64 	%rd18, %rd17, %rd6;
	shl.b64 	%rd19, %rd18, 3;
	add.s64 	%rd20, %rd2, %rd19;
	ld.global.f64 	%fd14, [%rd20+8];
	add.f64 	%fd15, %fd13, %fd14;
	ld.global.f64 	%fd16, [%rd20+16];
	add.f64 	%fd17, %fd15, %fd16;
	div.rn.f64 	%fd18, %fd17, 0d4022000000000000;
	st.global.f64 	[%rd15+8], %fd18;
$L__BB0_2:
	ret;

}


// ===== COMPILED SASS (sm_100) =====

	.target	sm_100

	.elftype	@"ET_EXEC"


//--------------------- .note.nv.tkinfo           --------------------------
	.section	.note.nv.tkinfo,"",@"SHT_NOTE"
	.sectionflags	@"SHF_NOTE_NV_TKINFO"
	.tkinfo
        /*0018*/ 	.word	0x00000002
        /*0030*/ 	.string	""
        /*0030*/ 	.string	"ptxas"
        /*0030*/ 	.string	"Cuda compilation tools, release 13.0, V13.0.88"
        /*0030*/ 	.string	"Build cuda_13.0.r13.0/compiler.36424714_0"
        /*0030*/ 	.string	"-arch sm_100 -m 64 "



//--------------------- .note.nv.cuinfo           --------------------------
	.section	.note.nv.cuinfo,"",@"SHT_NOTE"
	.sectionflags	@"SHF_NOTE_NV_CUINFO"
        /*0018*/ 	.short	0x0002
        /*001a*/ 	.short	0x0064
        /*001c*/ 	.short	0x0082
	.zero		2


//--------------------- .nv.info                  --------------------------
	.section	.nv.info,"",@"SHT_CUDA_INFO"
	.align	4


	//----- nvinfo : EIATTR_REGCOUNT
	.align		4
        /*0000*/ 	.byte	0x04, 0x2f
        /*0002*/ 	.short	(.L_1 - .L_0)
	.align		4
.L_0:
        /*0004*/ 	.word	index@(_Z14kernel_stenciliiPd)
        /*0008*/ 	.word	0x0000001a


	//----- nvinfo : EIATTR_FRAME_SIZE
	.align		4
.L_1:
        /*000c*/ 	.byte	0x04, 0x11
        /*000e*/ 	.short	(.L_3 - .L_2)
	.align		4
.L_2:
        /*0010*/ 	.word	index@($__internal_0_$__cuda_sm20_div_rn_f64_full)
        /*0014*/ 	.word	0x00000000


	//----- nvinfo : EIATTR_FRAME_SIZE
	.align		4
.L_3:
        /*0018*/ 	.byte	0x04, 0x11
        /*001a*/ 	.short	(.L_5 - .L_4)
	.align		4
.L_4:
        /*001c*/ 	.word	index@(_Z14kernel_stenciliiPd)
        /*0020*/ 	.word	0x00000000


	//----- nvinfo : EIATTR_MIN_STACK_SIZE
	.align		4
.L_5:
        /*0024*/ 	.byte	0x04, 0x12
        /*0026*/ 	.short	(.L_7 - .L_6)
	.align		4
.L_6:
        /*0028*/ 	.word	index@(_Z14kernel_stenciliiPd)
        /*002c*/ 	.word	0x00000000
.L_7:


//--------------------- .nv.compat                --------------------------
	.section	.nv.compat,"",@"SHT_CUDA_COMPAT_INFO"
	.align	4
        /*0000*/ 	.byte	0x02, 0x09, 0x00, 0x00, 0x02, 0x02, 0x01, 0x00, 0x02, 0x05, 0x05, 0x00, 0x03, 0x07, 0x01, 0x01
        /*0010*/ 	.byte	0x02, 0x03, 0x00, 0x00, 0x02, 0x06, 0x01, 0x00, 0x04, 0x0b, 0x08, 0x00, 0x01, 0x00, 0x00, 0x00
        /*0020*/ 	.byte	0x00, 0x00, 0x00, 0x00


//--------------------- .nv.info._Z14kernel_stenciliiPd --------------------------
	.section	.nv.info._Z14kernel_stenciliiPd,"",@"SHT_CUDA_INFO"
	.sectionflags	@""
	.align	4


	//----- nvinfo : EIATTR_CUDA_API_VERSION
	.align		4
        /*0000*/ 	.byte	0x04, 0x37
        /*0002*/ 	.short	(.L_9 - .L_8)
.L_8:
        /*0004*/ 	.word	0x00000082


	//----- nvinfo : EIATTR_KPARAM_INFO
	.align		4
.L_9:
        /*0008*/ 	.byte	0x04, 0x17
        /*000a*/ 	.short	(.L_11 - .L_10)
.L_10:
        /*000c*/ 	.word	0x00000000
        /*0010*/ 	.short	0x0002
        /*0012*/ 	.short	0x0008
        /*0014*/ 	.byte	0x00, 0xf5, 0x21, 0x00


	//----- nvinfo : EIATTR_KPARAM_INFO
	.align		4
.L_11:
        /*0018*/ 	.byte	0x04, 0x17
        /*001a*/ 	.short	(.L_13 - .L_12)
.L_12:
        /*001c*/ 	.word	0x00000000
        /*0020*/ 	.short	0x0001
        /*0022*/ 	.short	0x0004
        /*0024*/ 	.byte	0x00, 0xf0, 0x11, 0x00


	//----- nvinfo : EIATTR_KPARAM_INFO
	.align		4
.L_13:
        /*0028*/ 	.byte	0x04, 0x17
        /*002a*/ 	.short	(.L_15 - .L_14)
.L_14:
        /*002c*/ 	.word	0x00000000
        /*0030*/ 	.short	0x0000
        /*0032*/ 	.short	0x0000
        /*0034*/ 	.byte	0x00, 0xf0, 0x11, 0x00


	//----- nvinfo : EIATTR_SPARSE_MMA_MASK
	.align		4
.L_15:
        /*0038*/ 	.byte	0x03, 0x50
        /*003a*/ 	.short	0x0000


	//----- nvinfo : EIATTR_MAXREG_COUNT
	.align		4
        /*003c*/ 	.byte	0x03, 0x1b
        /*003e*/ 	.short	0x00ff


	//----- nvinfo : EIATTR_MERCURY_ISA_VERSION
	.align		4
        /*0040*/ 	.byte	0x03, 0x5f
        /*0042*/ 	.short	0x0101


	//----- nvinfo : EIATTR_VRC_CTA_INIT_COUNT
	.align		4
        /*0044*/ 	.byte	0x02, 0x4a
	.zero		1
	.zero		1


	//----- nvinfo : EIATTR_EXIT_INSTR_OFFSETS
	.align		4
        /*0048*/ 	.byte	0x04, 0x1c
        /*004a*/ 	.short	(.L_17 - .L_16)


	//   ....[0]....
.L_16:
        /*004c*/ 	.word	0x000000e0


	//   ....[1]....
        /*0050*/ 	.word	0x000004d0


	//----- nvinfo : EIATTR_CRS_STACK_SIZE
	.align		4
.L_17:
        /*0054*/ 	.byte	0x04, 0x1e
        /*0056*/ 	.short	(.L_19 - .L_18)
.L_18:
        /*0058*/ 	.word	0x00000000


	//----- nvinfo : EIATTR_CBANK_PARAM_SIZE
	.align		4
.L_19:
        /*005c*/ 	.byte	0x03, 0x19
        /*005e*/ 	.short	0x0010


	//----- nvinfo : EIATTR_PARAM_CBANK
	.align		4
        /*0060*/ 	.byte	0x04, 0x0a
        /*0062*/ 	.short	(.L_21 - .L_20)
	.align		4
.L_20:
        /*0064*/ 	.word	index@(.nv.constant0._Z14kernel_stenciliiPd)
        /*0068*/ 	.short	0x0380
        /*006a*/ 	.short	0x0010


	//----- nvinfo : EIATTR_SW_WAR
	.align		4
.L_21:
        /*006c*/ 	.byte	0x04, 0x36
        /*006e*/ 	.short	(.L_23 - .L_22)
.L_22:
        /*0070*/ 	.word	0x00000008
.L_23:


//--------------------- .nv.callgraph             --------------------------
	.section	.nv.callgraph,"",@"SHT_CUDA_CALLGRAPH"
	.align	4
	.sectionentsize	8
	.align		4
        /*0000*/ 	.word	0x00000000
	.align		4
        /*0004*/ 	.word	0xffffffff
	.align		4
        /*0008*/ 	.word	0x00000000
	.align		4
        /*000c*/ 	.word	0xfffffffe
	.align		4
        /*0010*/ 	.word	0x00000000
	.align		4
        /*0014*/ 	.word	0xfffffffd
	.align		4
        /*0018*/ 	.word	0x00000000
	.align		4
        /*001c*/ 	.word	0xfffffffc


//--------------------- .text._Z14kernel_stenciliiPd --------------------------
	.section	.text._Z14kernel_stenciliiPd,"ax",@progbits
	.align	128
        .global         _Z14kernel_stenciliiPd
        .type           _Z14kernel_stenciliiPd,@function
        .size           _Z14kernel_stenciliiPd,(.L_x_7 - _Z14kernel_stenciliiPd)
        .other          _Z14kernel_stenciliiPd,@"STO_CUDA_ENTRY STV_DEFAULT"
_Z14kernel_stenciliiPd:
.text._Z14kernel_stenciliiPd:
[----:B------:R-:W-:Y:S01]  /*0000*/  LDC R1, c[0x0][0x37c] ;  /* 0x0000df00ff017b82 */ /* 0x000fe20000000800 */
[----:B------:R-:W0:Y:S01]  /*0010*/  S2R R16, SR_CTAID.Y ;  /* 0x0000000000107919 */ /* 0x000e220000002600 */
[----:B------:R-:W1:Y:S06]  /*0020*/  LDCU UR4, c[0x0][0x360] ;  /* 0x00006c00ff0477ac */ /* 0x000e6c0008000800 */
[----:B------:R-:W2:Y:S01]  /*0030*/  LDC R0, c[0x0][0x384] ;  /* 0x0000e100ff007b82 */ /* 0x000ea20000000800 */
[----:B------:R-:W0:Y:S01]  /*0040*/  S2R R5, SR_TID.Y ;  /* 0x0000000000057919 */ /* 0x000e220000002200 */
[----:B------:R-:W0:Y:S01]  /*0050*/  LDCU UR5, c[0x0][0x364] ;  /* 0x00006c80ff0577ac */ /* 0x000e220008000800 */
[----:B------:R-:W1:Y:S01]  /*0060*/  S2R R3, SR_CTAID.X ;  /* 0x0000000000037919 */ /* 0x000e620000002500 */
[----:B------:R-:W1:Y:S01]  /*0070*/  S2R R2, SR_TID.X ;  /* 0x0000000000027919 */ /* 0x000e620000002100 */
[----:B--2---:R-:W-:-:S02]  /*0080*/  VIADD R4, R0, 0xffffffff ;  /* 0xffffffff00047836 */ /* 0x004fc40000000000 */
[----:B0-----:R-:W-:Y:S02]  /*0090*/  IMAD R16, R16, UR5, R5 ;  /* 0x0000000510107c24 */ /* 0x001fe4000f8e0205 */
[----:B-1----:R-:W-:Y:S02]  /*00a0*/  IMAD R3, R3, UR4, R2 ;  /* 0x0000000403037c24 */ /* 0x002fe4000f8e0202 */
[----:B------:R-:W-:-:S05]  /*00b0*/  VIADD R2, R16, 0x1 ;  /* 0x0000000110027836 */ /* 0x000fca0000000000 */
[----:B------:R-:W-:-:S04]  /*00c0*/  VIADDMNMX R5, R3, 0x1, R2, !PT ;  /* 0x0000000103057846 */ /* 0x000fc80007800102 */
[----:B------:R-:W-:-:S13]  /*00d0*/  ISETP.GE.AND P0, PT, R5, R4, PT ;  /* 0x000000040500720c */ /* 0x000fda0003f06270 */
[----:B------:R-:W-:Y:S05]  /*00e0*/  @P0 EXIT ;  /* 0x000000000000094d */ /* 0x000fea0003800000 */
[----:B------:R-:W0:Y:S01]  /*00f0*/  LDC.64 R6, c[0x0][0x388] ;  /* 0x0000e200ff067b82 */ /* 0x000e220000000a00 */
[----:B------:R-:W1:Y:S01]  /*0100*/  LDCU.64 UR6, c[0x0][0x388] ;  /* 0x00007100ff0677ac */ /* 0x000e620008000a00 */
[----:B------:R-:W-:Y:S01]  /*0110*/  IMAD R3, R3, R0, RZ ;  /* 0x0000000003037224 */ /* 0x000fe200078e02ff */
[----:B------:R-:W2:Y:S03]  /*0120*/  LDCU.64 UR4, c[0x0][0x358] ;  /* 0x00006b00ff0477ac */ /* 0x000ea60008000a00 */
[C---:B------:R-:W-:Y:S01]  /*0130*/  IMAD.IADD R5, R16.reuse, 0x1, R3 ;  /* 0x0000000110057824 */ /* 0x040fe200078e0203 */
[----:B------:R-:W-:-:S04]  /*0140*/  IADD3 R2, P0, PT, R16, R3, RZ ;  /* 0x0000000310027210 */ /* 0x000fc80007f1e0ff */
[----:B------:R-:W-:Y:S02]  /*0150*/  LEA.HI.X.SX32 R9, R3, RZ, 0x1, P0 ;  /* 0x000000ff03097211 */ /* 0x000fe400000f0eff */
[----:B-1----:R-:W-:-:S04]  /*0160*/  LEA R20, P0, R2, UR6, 0x3 ;  /* 0x0000000602147c11 */ /* 0x002fc8000f8018ff */
[----:B------:R-:W-:Y:S01]  /*0170*/  LEA.HI.X R21, R2, UR7, R9, 0x3, P0 ;  /* 0x0000000702157c11 */ /* 0x000fe200080f1c09 */
[----:B0-----:R-:W-:-:S04]  /*0180*/  IMAD.WIDE R6, R5, 0x8, R6 ;  /* 0x0000000805067825 */ /* 0x001fc800078e0206 */
[----:B--2---:R-:W2:Y:S04]  /*0190*/  LDG.E.64 R12, desc[UR4][R20.64+0x8] ;  /* 0x00000804140c7981 */ /* 0x004ea8000c1e1b00 */
[----:B------:R-:W2:Y:S01]  /*01a0*/  LDG.E.64 R10, desc[UR4][R6.64] ;  /* 0x00000004060a7981 */ /* 0x000ea2000c1e1b00 */
[----:B------:R-:W-:-:S03]  /*01b0*/  IMAD.IADD R17, R3, 0x1, R0 ;  /* 0x0000000103117824 */ /* 0x000fc600078e0200 */
[----:B------:R0:W3:Y:S01]  /*01c0*/  LDG.E.64 R8, desc[UR4][R20.64+0x10] ;  /* 0x0000100414087981 */ /* 0x0000e2000c1e1b00 */
[----:B------:R-:W-:Y:S01]  /*01d0*/  IMAD.WIDE R18, R0, 0x8, R6 ;  /* 0x0000000800127825 */ /* 0x000fe200078e0206 */
[----:B------:R-:W-:-:S04]  /*01e0*/  IADD3 R2, P0, PT, R16, R17, RZ ;  /* 0x0000001110027210 */ /* 0x000fc80007f1e0ff */
[----:B------:R-:W-:Y:S01]  /*01f0*/  LEA.HI.X.SX32 R3, R17, RZ, 0x1, P0 ;  /* 0x000000ff11037211 */ /* 0x000fe200000f0eff */
[----:B------:R-:W4:Y:S01]  /*0200*/  LDG.E.64 R14, desc[UR4][R18.64] ;  /* 0x00000004120e7981 */ /* 0x000f22000c1e1b00 */
[----:B------:R-:W-:-:S04]  /*0210*/  LEA R4, P0, R2, UR6, 0x3 ;  /* 0x0000000602047c11 */ /* 0x000fc8000f8018ff */
[----:B------:R-:W-:-:S05]  /*0220*/  LEA.HI.X R5, R2, UR7, R3, 0x3, P0 ;  /* 0x0000000702057c11 */ /* 0x000fca00080f1c03 */
[----:B------:R-:W5:Y:S01]  /*0230*/  LDG.E.64 R2, desc[UR4][R4.64+0x8] ;  /* 0x0000080404027981 */ /* 0x000f62000c1e1b00 */
[----:B------:R-:W-:-:S03]  /*0240*/  IMAD.IADD R17, R17, 0x1, R0 ;  /* 0x0000000111117824 */ /* 0x000fc600078e0200 */
[----:B------:R-:W5:Y:S01]  /*0250*/  LDG.E.64 R6, desc[UR4][R4.64+0x10] ;  /* 0x0000100404067981 */ /* 0x000f62000c1e1b00 */
[----:B0-----:R-:W-:Y:S01]  /*0260*/  IMAD.WIDE R20, R0, 0x8, R18 ;  /* 0x0000000800147825 */ /* 0x001fe200078e0212 */
[----:B------:R-:W-:-:S04]  /*0270*/  IADD3 R16, P0, PT, R16, R17, RZ ;  /* 0x0000001110107210 */ /* 0x000fc80007f1e0ff */
[----:B------:R-:W-:Y:S01]  /*0280*/  LEA.HI.X.SX32 R17, R17, RZ, 0x1, P0 ;  /* 0x000000ff11117211 */ /* 0x000fe200000f0eff */
[----:B------:R-:W5:Y:S01]  /*0290*/  LDG.E.64 R20, desc[UR4][R20.64] ;  /* 0x0000000414147981 */ /* 0x000f62000c1e1b00 */
[----:B------:R-:W-:-:S04]  /*02a0*/  LEA R22, P0, R16, UR6, 0x3 ;  /* 0x0000000610167c11 */ /* 0x000fc8000f8018ff */
[----:B------:R-:W-:-:S05]  /*02b0*/  LEA.HI.X R23, R16, UR7, R17, 0x3, P0 ;  /* 0x0000000710177c11 */ /* 0x000fca00080f1c11 */
[----:B------:R-:W5:Y:S04]  /*02c0*/  LDG.E.64 R18, desc[UR4][R22.64+0x8] ;  /* 0x0000080416127981 */ /* 0x000f68000c1e1b00 */
[----:B------:R-:W5:Y:S01]  /*02d0*/  LDG.E.64 R16, desc[UR4][R22.64+0x10] ;  /* 0x0000100416107981 */ /* 0x000f62000c1e1b00 */
[----:B------:R-:W-:Y:S01]  /*02e0*/  BSSY.RECONVERGENT B0, `(.L_x_0) ;  /* 0x000001d000007945 */ /* 0x000fe20003800200 */
[----:B--2---:R-:W-:Y:S01]  /*02f0*/  DADD R12, R10, R12 ;  /* 0x000000000a0c7229 */ /* 0x004fe2000000000c */
[----:B------:R-:W0:Y:S07]  /*0300*/  MUFU.RCP64H R11, 9 ;  /* 0x40220000000b7908 */ /* 0x000e2e0000001800 */
[----:B---3--:R-:W-:Y:S01]  /*0310*/  DADD R8, R12, R8 ;  /* 0x000000000c087229 */ /* 0x008fe20000000008 */
[----:B------:R-:W-:-:S07]  /*0320*/  IMAD.MOV.U32 R10, RZ, RZ, 0x1 ;  /* 0x00000001ff0a7424 */ /* 0x000fce00078e00ff */
[----:B----4-:R-:W-:Y:S01]  /*0330*/  DADD R14, R8, R14 ;  /* 0x00000000080e7229 */ /* 0x010fe2000000000e */
[----:B------:R-:W-:Y:S02]  /*0340*/  IMAD.MOV.U32 R8, RZ, RZ, 0x0 ;  /* 0x00000000ff087424 */ /* 0x000fe400078e00ff */
[----:B------:R-:W-:-:S05]  /*0350*/  IMAD.MOV.U32 R9, RZ, RZ, 0x40220000 ;  /* 0x40220000ff097424 */ /* 0x000fca00078e00ff */
[----:B-----5:R-:W-:Y:S02]  /*0360*/  DADD R2, R14, R2 ;  /* 0x000000000e027229 */ /* 0x020fe40000000002 */
[----:B0-----:R-:W-:-:S06]  /*0370*/  DFMA R12, R10, -R8, 1 ;  /* 0x3ff000000a0c742b */ /* 0x001fcc0000000808 */
[----:B------:R-:W-:Y:S02]  /*0380*/  DADD R2, R2, R6 ;  /* 0x0000000002027229 */ /* 0x000fe40000000006 */
[----:B------:R-:W-:-:S06]  /*0390*/  DFMA R12, R12, R12, R12 ;  /* 0x0000000c0c0c722b */ /* 0x000fcc000000000c */
[----:B------:R-:W-:Y:S02]  /*03a0*/  DADD R2, R2, R20 ;  /* 0x0000000002027229 */ /* 0x000fe40000000014 */
[----:B------:R-:W-:-:S06]  /*03b0*/  DFMA R12, R10, R12, R10 ;  /* 0x0000000c0a0c722b */ /* 0x000fcc000000000a */
[----:B------:R-:W-:Y:S02]  /*03c0*/  DADD R2, R2, R18 ;  /* 0x0000000002027229 */ /* 0x000fe40000000012 */
[----:B------:R-:W-:-:S06]  /*03d0*/  DFMA R8, R12, -R8, 1 ;  /* 0x3ff000000c08742b */ /* 0x000fcc0000000808 */
[----:B------:R-:W-:Y:S02]  /*03e0*/  DADD R16, R2, R16 ;  /* 0x0000000002107229 */ /* 0x000fe40000000010 */
[----:B------:R-:W-:-:S08]  /*03f0*/  DFMA R8, R12, R8, R12 ;  /* 0x000000080c08722b */ /* 0x000fd0000000000c */
[----:B------:R-:W-:-:S08]  /*0400*/  DMUL R2, R16, R8 ;  /* 0x0000000810027228 */ /* 0x000fd00000000000 */
[----:B------:R-:W-:-:S08]  /*0410*/  DFMA R6, R2, -9, R16 ;  /* 0xc02200000206782b */ /* 0x000fd00000000010 */
[----:B------:R-:W-:Y:S01]  /*0420*/  DFMA R2, R8, R6, R2 ;  /* 0x000000060802722b */ /* 0x000fe20000000002 */
[----:B------:R-:W-:-:S09]  /*0430*/  FSETP.GEU.AND P1, PT, |R17|, 6.5827683646048100446e-37, PT ;  /* 0x036000001100780b */ /* 0x000fd20003f2e200 */
[----:B------:R-:W-:-:S05]  /*0440*/  FFMA R0, RZ, 2.53125, R3 ;  /* 0x40220000ff007823 */ /* 0x000fca0000000003 */
[----:B------:R-:W-:-:S13]  /*0450*/  FSETP.GT.AND P0, PT, |R0|, 1.469367938527859385e-39, PT ;  /* 0x001000000000780b */ /* 0x000fda0003f04200 */
[----:B------:R-:W-:Y:S05]  /*0460*/  @P0 BRA P1, `(.L_x_1) ;  /* 0x0000000000100947 */ /* 0x000fea0000800000 */
[----:B------:R-:W-:-:S07]  /*0470*/  MOV R0, 0x490 ;  /* 0x0000049000007802 */ /* 0x000fce0000000f00 */
[----:B------:R-:W-:Y:S05]  /*0480*/  CALL.REL.NOINC `($__internal_0_$__cuda_sm20_div_rn_f64_full) ;  /* 0x0000000000147944 */ /* 0x000fea0003c00000 */
[----:B------:R-:W-:Y:S02]  /*0490*/  IMAD.MOV.U32 R2, RZ, RZ, R10 ;  /* 0x000000ffff027224 */ /* 0x000fe400078e000a */
[----:B------:R-:W-:-:S07]  /*04a0*/  IMAD.MOV.U32 R3, RZ, RZ, R11 ;  /* 0x000000ffff037224 */ /* 0x000fce00078e000b */
.L_x_1:
[----:B------:R-:W-:Y:S05]  /*04b0*/  BSYNC.RECONVERGENT B0 ;  /* 0x0000000000007941 */ /* 0x000fea0003800200 */
.L_x_0:
[----:B------:R-:W-:Y:S01]  /*04c0*/  STG.E.64 desc[UR4][R4.64+0x8], R2 ;  /* 0x0000080204007986 */ /* 0x000fe2000c101b04 */
[----:B------:R-:W-:Y:S05]  /*04d0*/  EXIT ;  /* 0x000000000000794d */ /* 0x000fea0003800000 */
        .weak           $__internal_0_$__cuda_sm20_div_rn_f64_full
        .type           $__internal_0_$__cuda_sm20_div_rn_f64_full,@function
        .size           $__internal_0_$__cuda_sm20_div_rn_f64_full,(.L_x_7 - $__internal_0_$__cuda_sm20_div_rn_f64_full)
$__internal_0_$__cuda_sm20_div_rn_f64_full:
[----:B------:R-:W-:Y:S01]  /*04e0*/  IMAD.MOV.U32 R3, RZ, RZ, 0x3ff20000 ;  /* 0x3ff20000ff037424 */ /* 0x000fe200078e00ff */
[----:B------:R-:W-:Y:S01]  /*04f0*/  BSSY.RECONVERGENT B1, `(.L_x_2) ;  /* 0x000004c000017945 */ /* 0x000fe20003800200 */
[----:B------:R-:W-:Y:S02]  /*0500*/  IMAD.MOV.U32 R2, RZ, RZ, 0x0 ;  /* 0x00000000ff027424 */ /* 0x000fe400078e00ff */
[----:B------:R-:W0:Y:S01]  /*0510*/  MUFU.RCP64H R9, R3 ;  /* 0x0000000300097308 */ /* 0x000e220000001800 */
[----:B------:R-:W-:Y:S02]  /*0520*/  IMAD.MOV.U32 R8, RZ, RZ, 0x1 ;  /* 0x00000001ff087424 */ /* 0x000fe400078e00ff */
[----:B------:R-:W-:Y:S02]  /*0530*/  IMAD.MOV.U32 R7, RZ, RZ, R17 ;  /* 0x000000ffff077224 */ /* 0x000fe400078e0011 */
[----:B------:R-:W-:Y:S02]  /*0540*/  IMAD.MOV.U32 R6, RZ, RZ, R16 ;  /* 0x000000ffff067224 */ /* 0x000fe400078e0010 */
[----:B------:R-:W-:Y:S01]  /*0550*/  IMAD.MOV.U32 R19, RZ, RZ, 0x40200000 ;  /* 0x40200000ff137424 */ /* 0x000fe200078e00ff */
[----:B------:R-:W-:-:S03]  /*0560*/  FSETP.GEU.AND P1, PT, |R7|, 1.469367938527859385e-39, PT ;  /* 0x001000000700780b */ /* 0x000fc60003f2e200 */
[----:B------:R-:W-:Y:S01]  /*0570*/  VIADD R21, R19, 0xffffffff ;  /* 0xffffffff13157836 */ /* 0x000fe20000000000 */
[----:B0-----:R-:W-:-:S08]  /*0580*/  DFMA R10, R8, -R2, 1 ;  /* 0x3ff00000080a742b */ /* 0x001fd00000000802 */
[----:B------:R-:W-:Y:S01]  /*0590*/  DFMA R12, R10, R10, R10 ;  /* 0x0000000a0a0c722b */ /* 0x000fe2000000000a */
[----:B------:R-:W-:Y:S01]  /*05a0*/  LOP3.LUT R10, R7, 0x7ff00000, RZ, 0xc0, !PT ;  /* 0x7ff00000070a7812 */ /* 0x000fe200078ec0ff */
[----:B------:R-:W-:-:S03]  /*05b0*/  IMAD.MOV.U32 R11, RZ, RZ, 0x1ca00000 ;  /* 0x1ca00000ff0b7424 */ /* 0x000fc600078e00ff */
[----:B------:R-:W-:Y:S01]  /*05c0*/  ISETP.GE.U32.AND P0, PT, R10, 0x40200000, PT ;  /* 0x402000000a00780c */ /* 0x000fe20003f06070 */
[----:B------:R-:W-:Y:S02]  /*05d0*/  IMAD.MOV.U32 R18, RZ, RZ, R10 ;  /* 0x000000ffff127224 */ /* 0x000fe400078e000a */
[----:B------:R-:W-:Y:S01]  /*05e0*/  DFMA R14, R8, R12, R8 ;  /* 0x0000000c080e722b */ /* 0x000fe20000000008 */
[----:B------:R-:W-:Y:S01]  /*05f0*/  SEL R11, R11, 0x63400000, !P0 ;  /* 0x634000000b0b7807 */ /* 0x000fe20004000000 */
[----:B------:R-:W-:-:S03]  /*0600*/  IMAD.MOV.U32 R8, RZ, RZ, R6 ;  /* 0x000000ffff087224 */ /* 0x000fc600078e0006 */
[C-C-:B------:R-:W-:Y:S02]  /*0610*/  @!P1 LOP3.LUT R12, R11.reuse, 0x80000000, R7.reuse, 0xf8, !PT ;  /* 0x800000000b0c9812 */ /* 0x140fe400078ef807 */
[----:B------:R-:W-:Y:S01]  /*0620*/  LOP3.LUT R9, R11, 0x800fffff, R7, 0xf8, !PT ;  /* 0x800fffff0b097812 */ /* 0x000fe200078ef807 */
[----:B------:R-:W-:Y:S01]  /*0630*/  DFMA R16, R14, -R2, 1 ;  /* 0x3ff000000e10742b */ /* 0x000fe20000000802 */
[----:B------:R-:W-:Y:S01]  /*0640*/  @!P1 LOP3.LUT R13, R12, 0x100000, RZ, 0xfc, !PT ;  /* 0x001000000c0d9812 */ /* 0x000fe200078efcff */
[----:B------:R-:W-:-:S06]  /*0650*/  @!P1 IMAD.MOV.U32 R12, RZ, RZ, RZ ;  /* 0x000000ffff0c9224 */ /* 0x000fcc00078e00ff */
[----:B------:R-:W-:Y:S02]  /*0660*/  @!P1 DFMA R8, R8, 2, -R12 ;  /* 0x400000000808982b */ /* 0x000fe4000000080c */
[----:B------:R-:W-:-:S08]  /*0670*/  DFMA R16, R14, R16, R14 ;  /* 0x000000100e10722b */ /* 0x000fd0000000000e */
[----:B------:R-:W-:Y:S01]  /*0680*/  @!P1 LOP3.LUT R18, R9, 0x7ff00000, RZ, 0xc0, !PT ;  /* 0x7ff0000009129812 */ /* 0x000fe200078ec0ff */
[----:B------:R-:W-:-:S04]  /*0690*/  DMUL R12, R16, R8 ;  /* 0x00000008100c7228 */ /* 0x000fc80000000000 */
[----:B------:R-:W-:-:S04]  /*06a0*/  VIADD R20, R18, 0xffffffff ;  /* 0xffffffff12147836 */ /* 0x000fc80000000000 */
[----:B------:R-:W-:Y:S01]  /*06b0*/  DFMA R14, R12, -R2, R8 ;  /* 0x800000020c0e722b */ /* 0x000fe20000000008 */
[----:B------:R-:W-:-:S04]  /*06c0*/  ISETP.GT.U32.AND P0, PT, R20, 0x7feffffe, PT ;  /* 0x7feffffe1400780c */ /* 0x000fc80003f04070 */
[----:B------:R-:W-:-:S03]  /*06d0*/  ISETP.GT.U32.OR P0, PT, R21, 0x7feffffe, P0 ;  /* 0x7feffffe1500780c */ /* 0x000fc60000704470 */
[----:B------:R-:W-:-:S10]  /*06e0*/  DFMA R12, R16, R14, R12 ;  /* 0x0000000e100c722b */ /* 0x000fd4000000000c */
[----:B------:R-:W-:Y:S05]  /*06f0*/  @P0 BRA `(.L_x_3) ;  /* 0x0000000000680947 */ /* 0x000fea0003800000 */
[----:B------:R-:W-:Y:S02]  /*0700*/  IMAD.MOV.U32 R7, RZ, RZ, 0x40200000 ;  /* 0x40200000ff077424 */ /* 0x000fe400078e00ff */
[----:B------:R-:W-:-:S03]  /*0710*/  IMAD.MOV.U32 R6, RZ, RZ, RZ ;  /* 0x000000ffff067224 */ /* 0x000fc600078e00ff */
[----:B------:R-:W-:-:S04]  /*0720*/  VIADDMNMX R10, R10, -R7, 0xb9600000, !PT ;  /* 0xb96000000a0a7446 */ /* 0x000fc80007800907 */
[----:B------:R-:W-:-:S05]  /*0730*/  VIMNMX R10, PT, PT, R10, 0x46a00000, PT ;  /* 0x46a000000a0a7848 */ /* 0x000fca0003fe0100 */
[----:B------:R-:W-:-:S04]  /*0740*/  IMAD.IADD R14, R10, 0x1, -R11 ;  /* 0x000000010a0e7824 */ /* 0x000fc800078e0a0b */
[----:B------:R-:W-:-:S06]  /*0750*/  VIADD R7, R14, 0x7fe00000 ;  /* 0x7fe000000e077836 */ /* 0x000fcc0000000000 */
[----:B------:R-:W-:-:S10]  /*0760*/  DMUL R10, R12, R6 ;  /* 0x000000060c0a7228 */ /* 0x000fd40000000000 */
[----:B------:R-:W-:-:S13]  /*0770*/  FSETP.GTU.AND P0, PT, |R11|, 1.469367938527859385e-39, PT ;  /* 0x001000000b00780b */ /* 0x000fda0003f0c200 */
[----:B------:R-:W-:Y:S05]  /*0780*/  @P0 BRA `(.L_x_4) ;  /* 0x0000000000880947 */ /* 0x000fea0003800000 */
[----:B------:R-:W-:Y:S01]  /*0790*/  DFMA R2, R12, -R2, R8 ;  /* 0x800000020c02722b */ /* 0x000fe20000000008 */
[----:B------:R-:W-:-:S09]  /*07a0*/  IMAD.MOV.U32 R6, RZ, RZ, RZ ;  /* 0x000000ffff067224 */ /* 0x000fd200078e00ff */
[C---:B------:R-:W-:Y:S02]  /*07b0*/  FSETP.NEU.AND P0, PT, R3.reuse, RZ, PT ;  /* 0x000000ff0300720b */ /* 0x040fe40003f0d000 */
[----:B------:R-:W-:-:S04]  /*07c0*/  LOP3.LUT R2, R3, 0x40220000, RZ, 0x3c, !PT ;  /* 0x4022000003027812 */ /* 0x000fc800078e3cff */
[----:B------:R-:W-:-:S04]  /*07d0*/  LOP3.LUT R9, R2, 0x80000000, RZ, 0xc0, !PT ;  /* 0x8000000002097812 */ /* 0x000fc800078ec0ff */
[----:B------:R-:W-:-:S03]  /*07e0*/  LOP3.LUT R7, R9, R7, RZ, 0xfc, !PT ;  /* 0x0000000709077212 */ /* 0x000fc600078efcff */
[----:B------:R-:W-:Y:S05]  /*07f0*/  @!P0 BRA `(.L_x_4) ;  /* 0x00000000006c8947 */ /* 0x000fea0003800000 */
[----:B------:R-:W-:Y:S01]  /*0800*/  IMAD.MOV R3, RZ, RZ, -R14 ;  /* 0x000000ffff037224 */ /* 0x000fe200078e0a0e */
[----:B------:R-:W-:Y:S01]  /*0810*/  DMUL.RP R6, R12, R6 ;  /* 0x000000060c067228 */ /* 0x000fe20000008000 */
[----:B------:R-:W-:-:S06]  /*0820*/  IMAD.MOV.U32 R2, RZ, RZ, RZ ;  /* 0x000000ffff027224 */ /* 0x000fcc00078e00ff */
[----:B------:R-:W-:-:S03]  /*0830*/  DFMA R2, R10, -R2, R12 ;  /* 0x800000020a02722b */ /* 0x000fc6000000000c */
[----:B------:R-:W-:-:S03]  /*0840*/  LOP3.LUT R9, R7, R9, RZ, 0x3c, !PT ;  /* 0x0000000907097212 */ /* 0x000fc600078e3cff */
[----:B------:R-:W-:-:S04]  /*0850*/  IADD3 R2, PT, PT, -R14, -0x43300000, RZ ;  /* 0xbcd000000e027810 */ /* 0x000fc80007ffe1ff */
[----:B------:R-:W-:-:S04]  /*0860*/  FSETP.NEU.AND P0, PT, |R3|, R2, PT ;  /* 0x000000020300720b */ /* 0x000fc80003f0d200 */
[----:B------:R-:W-:Y:S02]  /*0870*/  FSEL R10, R6, R10, !P0 ;  /* 0x0000000a060a7208 */ /* 0x000fe40004000000 */
[----:B------:R-:W-:Y:S01]  /*0880*/  FSEL R11, R9, R11, !P0 ;  /* 0x0000000b090b7208 */ /* 0x000fe20004000000 */
[----:B------:R-:W-:Y:S06]  /*0890*/  BRA `(.L_x_4) ;  /* 0x0000000000447947 */ /* 0x000fec0003800000 */
.L_x_3:
[----:B------:R-:W-:-:S14]  /*08a0*/  DSETP.NAN.AND P0, PT, R6, R6, PT ;  /* 0x000000060600722a */ /* 0x000fdc0003f08000 */
[----:B------:R-:W-:Y:S05]  /*08b0*/  @P0 BRA `(.L_x_5) ;  /* 0x0000000000340947 */ /* 0x000fea0003800000 */
[----:B------:R-:W-:Y:S01]  /*08c0*/  ISETP.NE.AND P0, PT, R18, R19, PT ;  /* 0x000000131200720c */ /* 0x000fe20003f05270 */
[----:B------:R-:W-:Y:S02]  /*08d0*/  IMAD.MOV.U32 R10, RZ, RZ, 0x0 ;  /* 0x00000000ff0a7424 */ /* 0x000fe400078e00ff */
[----:B------:R-:W-:-:S10]  /*08e0*/  IMAD.MOV.U32 R11, RZ, RZ, -0x80000 ;  /* 0xfff80000ff0b7424 */ /* 0x000fd400078e00ff */
[----:B------:R-:W-:Y:S05]  /*08f0*/  @!P0 BRA `(.L_x_4) ;  /* 0x00000000002c8947 */ /* 0x000fea0003800000 */
[----:B------:R-:W-:Y:S02]  /*0900*/  ISETP.NE.AND P0, PT, R18, 0x7ff00000, PT ;  /* 0x7ff000001200780c */ /* 0x000fe40003f05270 */
[----:B------:R-:W-:Y:S02]  /*0910*/  LOP3.LUT R6, R7, 0x40220000, RZ, 0x3c, !PT ;  /* 0x4022000007067812 */ /* 0x000fe400078e3cff */
[----:B------:R-:W-:Y:S02]  /*0920*/  ISETP.EQ.OR P0, PT, R19, RZ, !P0 ;  /* 0x000000ff1300720c */ /* 0x000fe40004702670 */
[----:B------:R-:W-:-:S11]  /*0930*/  LOP3.LUT R11, R6, 0x80000000, RZ, 0xc0, !PT ;  /* 0x80000000060b7812 */ /* 0x000fd600078ec0ff */
[----:B------:R-:W-:Y:S01]  /*0940*/  @P0 LOP3.LUT R2, R11, 0x7ff00000, RZ, 0xfc, !PT ;  /* 0x7ff000000b020812 */ /* 0x000fe200078efcff */
[----:B------:R-:W-:Y:S02]  /*0950*/  @!P0 IMAD.MOV.U32 R10, RZ, RZ, RZ ;  /* 0x000000ffff0a8224 */ /* 0x000fe400078e00ff */
[----:B------:R-:W-:Y:S02]  /*0960*/  @P0 IMAD.MOV.U32 R10, RZ, RZ, RZ ;  /* 0x000000ffff0a0224 */ /* 0x000fe400078e00ff */
[----:B------:R-:W-:Y:S01]  /*0970*/  @P0 IMAD.MOV.U32 R11, RZ, RZ, R2 ;  /* 0x000000ffff0b0224 */ /* 0x000fe200078e0002 */
[----:B------:R-:W-:Y:S06]  /*0980*/  BRA `(.L_x_4) ;  /* 0x0000000000087947 */ /* 0x000fec0003800000 */
.L_x_5:
[----:B------:R-:W-:Y:S01]  /*0990*/  LOP3.LUT R11, R7, 0x80000, RZ, 0xfc, !PT ;  /* 0x00080000070b7812 */ /* 0x000fe200078efcff */
[----:B------:R-:W-:-:S07]  /*09a0*/  IMAD.MOV.U32 R10, RZ, RZ, R6 ;  /* 0x000000ffff0a7224 */ /* 0x000fce00078e0006 */
.L_x_4:
[----:B------:R-:W-:Y:S05]  /*09b0*/  BSYNC.RECONVERGENT B1 ;  /* 0x0000000000017941 */ /* 0x000fea0003800200 */
.L_x_2:
[----:B------:R-:W-:Y:S02]  /*09c0*/  IMAD.MOV.U32 R2, RZ, RZ, R0 ;  /* 0x000000ffff027224 */ /* 0x000fe400078e0000 */
[----:B------:R-:W-:-:S04]  /*09d0*/  IMAD.MOV.U32 R3, RZ, RZ, 0x0 ;  /* 0x00000000ff037424 */ /* 0x000fc800078e00ff */
[----:B------:R-:W-:Y:S05]  /*09e0*/  RET.REL.NODEC R2 `(_Z14kernel_stenciliiPd) ;  /* 0xfffffff402847950 */ /* 0x000fea0003c3ffff */
.L_x_6:
[----:B------:R-:W-:-:S00]  /*09f0*/  BRA `(.L_x_6) ;  /* 0xfffffffc00fc7947 */ /* 0x000fc0000383ffff */
[----:B------:R-:W-:-:S00]  /*0a00*/  NOP ;  /* 0x0000000000007918 */ /* 0x000fc00000000000 */
[----:B------:R-:W-:-:S00]  /*0a10*/  NOP ;  /* 0x0000000000007918 */ /* 0x000fc00000000000 */
[----:B------:R-:W-:-:S00]  /*0a20*/  NOP ;  /* 0x0000000000007918 */ /* 0x000fc00000000000 */
[----:B------:R-:W-:-:S00]  /*0a30*/  NOP ;  /* 0x0000000000007918 */ /* 0x000fc00000000000 */
[----:B------:R-:W-:-:S00]  /*0a40*/  NOP ;  /* 0x0000000000007918 */ /* 0x000fc00000000000 */
[----:B------:R-:W-:-:S00]  /*0a50*/  NOP ;  /* 0x0000000000007918 */ /* 0x000fc00000000000 */
[----:B------:R-:W-:-:S00]  /*0a60*/  NOP ;  /* 0x0000000000007918 */ /* 0x000fc00000000000 */
[----:B------:R-:W-:-:S00]  /*0a70*/  NOP ;  /* 0x0000000000007918 */ /* 0x000fc00000000000 */
.L_x_7:


//--------------------- .nv.shared.reserved.0     --------------------------
	.section	.nv.shared.reserved.0,"aw",@nobits
	.weak		__nv_reservedSMEM_offset_0_alias
	.size		__nv_reservedSMEM_offset_0_alias, 0, 64
	.other		__nv_reservedSMEM_offset_0_alias,@"STO_CUDA_RESERVED_SHARED STV_DEFAULT"
__nv_reservedSMEM_offset_0_alias:
	.zero		0
	.zero		64


//--------------------- .nv.constant0._Z14kernel_stenciliiPd --------------------------
	.section	.nv.constant0._Z14kernel_stenciliiPd,"a",@progbits
	.sectionflags	@""
	.align	4
.nv.constant0._Z14kernel_stenciliiPd:
	.zero		912


//--------------------- SYMBOLS --------------------------

	.type		.nv.reservedSmem.offset0,@object
	.size		.nv.reservedSmem.offset0,0x4
